	.headerflags	@"EF_CUDA_TEXMODE_UNIFIED EF_CUDA_64BIT_ADDRESS EF_CUDA_ACCELERATORS EF_CUDA_SM90 EF_CUDA_VIRTUAL_SM(EF_CUDA_SM90)"
	.elftype	@"ET_EXEC"


//--------------------- .nv.info                  --------------------------
	.section	.nv.info,"",@"SHT_CUDA_INFO"
	.align	4


	//----- nvinfo : EIATTR_REGCOUNT
	.align		4
        /*0000*/ 	.byte	0x04, 0x2f
        /*0002*/ 	.short	(.L_2 - .L_1)
	.align		4
.L_1:
        /*0004*/ 	.word	index@(triton_poi_fused_gelu_8)
        /*0008*/ 	.word	0x0000000c


	//----- nvinfo : EIATTR_MIN_STACK_SIZE
	.align		4
.L_2:
        /*000c*/ 	.byte	0x04, 0x12
        /*000e*/ 	.short	(.L_4 - .L_3)
	.align		4
.L_3:
        /*0010*/ 	.word	index@(triton_poi_fused_gelu_8)
        /*0014*/ 	.word	0x00000000


	//----- nvinfo : EIATTR_FRAME_SIZE
	.align		4
.L_4:
        /*0018*/ 	.byte	0x04, 0x11
        /*001a*/ 	.short	(.L_6 - .L_5)
	.align		4
.L_5:
        /*001c*/ 	.word	index@(triton_poi_fused_gelu_8)
        /*0020*/ 	.word	0x00000000


	//----- nvinfo : EIATTR_MIN_STACK_SIZE
	.align		4
.L_6:
        /*0024*/ 	.byte	0x04, 0x12
        /*0026*/ 	.short	(.L_8 - .L_7)
	.align		4
.L_7:
        /*0028*/ 	.word	index@(triton_poi_fused_gelu_8)
        /*002c*/ 	.word	0x00000000
.L_8:


//--------------------- .nv.info.triton_poi_fused_gelu_8 --------------------------
	.section	.nv.info.triton_poi_fused_gelu_8,"",@"SHT_CUDA_INFO"
	.sectionflags	@""
	.align	4


	//----- nvinfo : EIATTR_CUDA_API_VERSION
	.align		4
        /*0000*/ 	.byte	0x04, 0x37
        /*0002*/ 	.short	(.L_10 - .L_9)
.L_9:
        /*0004*/ 	.word	0x0000007c


	//----- nvinfo : EIATTR_KPARAM_INFO
	.align		4
.L_10:
        /*0008*/ 	.byte	0x04, 0x17
        /*000a*/ 	.short	(.L_12 - .L_11)
.L_11:
        /*000c*/ 	.word	0x00000000
        /*0010*/ 	.short	0x0002
        /*0012*/ 	.short	0x0010
        /*0014*/ 	.byte	0x00, 0xf0, 0x11, 0x00


	//----- nvinfo : EIATTR_KPARAM_INFO
	.align		4
.L_12:
        /*0018*/ 	.byte	0x04, 0x17
        /*001a*/ 	.short	(.L_14 - .L_13)
.L_13:
        /*001c*/ 	.word	0x00000000
        /*0020*/ 	.short	0x0001
        /*0022*/ 	.short	0x0008
        /*0024*/ 	.byte	0x00, 0xf4, 0x21, 0x00


	//----- nvinfo : EIATTR_KPARAM_INFO
	.align		4
.L_14:
        /*0028*/ 	.byte	0x04, 0x17
        /*002a*/ 	.short	(.L_16 - .L_15)
.L_15:
        /*002c*/ 	.word	0x00000000
        /*0030*/ 	.short	0x0000
        /*0032*/ 	.short	0x0000
        /*0034*/ 	.byte	0x00, 0xf4, 0x21, 0x00


	//----- nvinfo : EIATTR_SPARSE_MMA_MASK
	.align		4
.L_16:
        /*0038*/ 	.byte	0x03, 0x50
        /*003a*/ 	.short	0x0000


	//----- nvinfo : EIATTR_MAXREG_COUNT
	.align		4
        /*003c*/ 	.byte	0x03, 0x1b
        /*003e*/ 	.short	0x00ff


	//----- nvinfo : EIATTR_EXIT_INSTR_OFFSETS
	.align		4
        /*0040*/ 	.byte	0x04, 0x1c
        /*0042*/ 	.short	(.L_18 - .L_17)


	//   ....[0]....
.L_17:
        /*0044*/ 	.word	0x000002e0


	//----- nvinfo : EIATTR_REQNTID
	.align		4
.L_18:
        /*0048*/ 	.byte	0x04, 0x10
        /*004a*/ 	.short	(.L_20 - .L_19)
.L_19:
        /*004c*/ 	.word	0x00000080
        /*0050*/ 	.word	0x00000001
        /*0054*/ 	.word	0x00000001


	//----- nvinfo : EIATTR_CBANK_PARAM_SIZE
	.align		4
.L_20:
        /*0058*/ 	.byte	0x03, 0x19
        /*005a*/ 	.short	0x0014


	//----- nvinfo : EIATTR_PARAM_CBANK
	.align		4
        /*005c*/ 	.byte	0x04, 0x0a
        /*005e*/ 	.short	(.L_22 - .L_21)
	.align		4
.L_21:
        /*0060*/ 	.word	index@(.nv.constant0.triton_poi_fused_gelu_8)
        /*0064*/ 	.short	0x0210
        /*0066*/ 	.short	0x0014


	//----- nvinfo : EIATTR_SW_WAR
	.align		4
.L_22:
        /*0068*/ 	.byte	0x04, 0x36
        /*006a*/ 	.short	(.L_24 - .L_23)
.L_23:
        /*006c*/ 	.word	0x00000008
.L_24:


//--------------------- .nv.callgraph             --------------------------
	.section	.nv.callgraph,"",@"SHT_CUDA_CALLGRAPH"
	.align	4
	.sectionentsize	8
	.align		4
        /*0000*/ 	.word	0x00000000
	.align		4
        /*0004*/ 	.word	0xffffffff
	.align		4
        /*0008*/ 	.word	0x00000000
	.align		4
        /*000c*/ 	.word	0xfffffffe
	.align		4
        /*0010*/ 	.word	0x00000000
	.align		4
        /*0014*/ 	.word	0xfffffffd
	.align		4
        /*0018*/ 	.word	0x00000000
	.align		4
        /*001c*/ 	.word	0xfffffffc


//--------------------- .nv.constant4             --------------------------
	.section	.nv.constant4,"a",@progbits
	.align	8
	.align		8
.nv.constant4:
        /*0000*/ 	.dword	_$_str


//--------------------- .text.triton_poi_fused_gelu_8 --------------------------
	.section	.text.triton_poi_fused_gelu_8,"ax",@progbits
	.align	128
        .global         triton_poi_fused_gelu_8
        .type           triton_poi_fused_gelu_8,@function
        .size           triton_poi_fused_gelu_8,(.L_x_1 - triton_poi_fused_gelu_8)
        .other          triton_poi_fused_gelu_8,@"STO_CUDA_ENTRY STV_DEFAULT"
triton_poi_fused_gelu_8:
.text.triton_poi_fused_gelu_8:
[----:B------:R-:W-:Y:S01]  /*0000*/  LDC R1, c[0x0][0x28] ;  /* 0x00000a00ff017b82 */ /* 0x000fe20000000800 */
[----:B------:R-:W1:Y:S07]  /*0010*/  S2R R0, SR_TID.X ;  /* 0x0000000000007919 */ /* 0x000e6e0000002100 */
[----:B------:R-:W2:Y:S01]  /*0020*/  LDC.64 R2, c[0x0][0x210] ;  /* 0x00008400ff027b82 */ /* 0x000ea20000000a00 */
[----:B------:R-:W-:Y:S01]  /*0030*/  ULDC.64 UR4, c[0x0][0x208] ;  /* 0x0000820000047ab9 */ /* 0x000fe20000000a00 */
[----:B------:R-:W3:Y:S01]  /*0040*/  S2R R5, SR_CTAID.X ;  /* 0x0000000000057919 */ /* 0x000ee20000002500 */
[----:B------:R-:W-:Y:S01]  /*0050*/  MOV R6, 0xb9f560b9 ;  /* 0xb9f560b900067802 */ /* 0x000fe20000000f00 */
[----:B------:R-:W-:Y:S01]  /*0060*/  HFMA2.MMA R7, -RZ, RZ, 0.958984375, -6.1690807342529296875e-05 ;  /* 0x3bac840bff077435 */ /* 0x000fe200000001ff */
[----:B------:R-:W-:Y:S01]  /*0070*/  ULDC.64 UR6, c[0x0][0x218] ;  /* 0x0000860000067ab9 */ /* 0x000fe20000000a00 */
[----:B-1----:R-:W-:-:S04]  /*0080*/  LOP3.LUT R0, R0, 0x7f, RZ, 0xc0, !PT ;  /* 0x0000007f00007812 */ /* 0x002fc800078ec0ff */
[----:B---3--:R-:W-:-:S05]  /*0090*/  LEA R0, R5, R0, 0x7 ;  /* 0x0000000005007211 */ /* 0x008fca00078e38ff */
[----:B--2---:R-:W-:-:S06]  /*00a0*/  IMAD.WIDE R2, R0, 0x4, R2 ;  /* 0x0000000400027825 */ /* 0x004fcc00078e0202 */
[----:B------:R1:W2:Y:S01]  /*00b0*/  LDG.E R3, desc[UR4][R2.64] ;  /* 0x0000000402037981 */ /* 0x0002a2000c1e1900 */
[----:B------:R-:W-:Y:S02]  /*00c0*/  HFMA2.MMA R5, -RZ, RZ, 0.470947265625, -12.46875 ;  /* 0x3789ca3cff057435 */ /* 0x000fe400000001ff */
[----:B------:R-:W-:Y:S01]  /*00d0*/  HFMA2.MMA R8, -RZ, RZ, -1.26171875, -2.110004425048828125e-05 ;  /* 0xbd0c8162ff087435 */ /* 0x000fe200000001ff */
[----:B-1----:R-:W-:Y:S01]  /*00e0*/  MOV R2, 0x3e1cf906 ;  /* 0x3e1cf90600027802 */ /* 0x002fe20000000f00 */
[----:B--2---:R-:W-:-:S04]  /*00f0*/  FMUL R4, R3, 0.70710676908493041992 ;  /* 0x3f3504f303047820 */ /* 0x004fc80000400000 */
[----:B------:R-:W-:-:S05]  /*0100*/  FADD.FTZ R9, |R4|, -RZ ;  /* 0x800000ff04097221 */ /* 0x000fca0000010200 */
[----:B------:R-:W-:-:S13]  /*0110*/  FSETP.GE.AND P0, PT, R9, 1.0029599666595458984, PT ;  /* 0x3f8060fe0900780b */ /* 0x000fda0003f06000 */
[----:B------:R-:W-:Y:S01]  /*0120*/  @!P0 MOV R6, 0xba574d20 ;  /* 0xba574d2000068802 */ /* 0x000fe20000000f00 */
[----:B------:R-:W-:Y:S02]  /*0130*/  @!P0 IMAD.MOV.U32 R5, RZ, RZ, 0x38b1e96a ;  /* 0x38b1e96aff058424 */ /* 0x000fe400078e00ff */
[----:B------:R-:W-:Y:S01]  /*0140*/  @!P0 FMUL R9, R4, R4 ;  /* 0x0000000404098220 */ /* 0x000fe20000400000 */
[----:B------:R-:W-:Y:S01]  /*0150*/  @!P0 IMAD.MOV.U32 R7, RZ, RZ, 0x3baad5ea ;  /* 0x3baad5eaff078424 */ /* 0x000fe200078e00ff */
[----:B------:R-:W-:Y:S01]  /*0160*/  @!P0 MOV R8, 0xbcdc1be7 ;  /* 0xbcdc1be700088802 */ /* 0x000fe20000000f00 */
[----:B------:R-:W-:Y:S02]  /*0170*/  @!P0 IMAD.MOV.U32 R2, RZ, RZ, 0x3de718af ;  /* 0x3de718afff028424 */ /* 0x000fe400078e00ff */
[----:B------:R-:W-:Y:S01]  /*0180*/  FFMA.FTZ R6, R9, R5, R6 ;  /* 0x0000000509067223 */ /* 0x000fe20000010006 */
[----:B------:R-:W-:-:S03]  /*0190*/  HFMA2.MMA R5, -RZ, RZ, 1.853515625, -0.00091457366943359375 ;  /* 0x3f6a937eff057435 */ /* 0x000fc600000001ff */
[-C--:B------:R-:W-:Y:S01]  /*01a0*/  FFMA.FTZ R7, R6, R9.reuse, R7 ;  /* 0x0000000906077223 */ /* 0x080fe20000010007 */
[----:B------:R-:W-:Y:S02]  /*01b0*/  MOV R6, 0x3f20d842 ;  /* 0x3f20d84200067802 */ /* 0x000fe40000000f00 */
[----:B------:R-:W-:Y:S01]  /*01c0*/  @!P0 MOV R5, 0xbec093ac ;  /* 0xbec093ac00058802 */ /* 0x000fe20000000f00 */
[----:B------:R-:W-:Y:S01]  /*01d0*/  FFMA.FTZ R7, R7, R9, R8 ;  /* 0x0000000907077223 */ /* 0x000fe20000010008 */
[----:B------:R-:W-:-:S03]  /*01e0*/  @!P0 MOV R6, 0x3e0375d3 ;  /* 0x3e0375d300068802 */ /* 0x000fc60000000f00 */
[----:B------:R-:W-:-:S04]  /*01f0*/  FFMA.FTZ R2, R7, R9, R2 ;  /* 0x0000000907027223 */ /* 0x000fc80000010002 */
[----:B------:R-:W-:Y:S01]  /*0200*/  FFMA.FTZ R5, R2, R9, R5 ;  /* 0x0000000902057223 */ /* 0x000fe20000010005 */
[----:B------:R-:W-:-:S03]  /*0210*/  FSEL R2, -R9, R4, P0 ;  /* 0x0000000409027208 */ /* 0x000fc60000000100 */
[----:B------:R-:W-:Y:S01]  /*0220*/  FFMA.FTZ R5, R5, R9, R6 ;  /* 0x0000000905057223 */ /* 0x000fe20000010006 */
[----:B------:R-:W-:-:S03]  /*0230*/  SHF.R.S32.HI R9, RZ, 0x1f, R0 ;  /* 0x0000001fff097819 */ /* 0x000fc60000011400 */
[----:B------:R-:W-:-:S04]  /*0240*/  FFMA.FTZ R5, R5, R2, R2 ;  /* 0x0000000205057223 */ /* 0x000fc80000010002 */
[----:B------:R-:W1:Y:S02]  /*0250*/  @P0 MUFU.EX2 R2, R5 ;  /* 0x0000000500020308 */ /* 0x000e640000000800 */
[----:B-1----:R-:W-:-:S05]  /*0260*/  @P0 FADD R7, -R2, 1 ;  /* 0x3f80000002070421 */ /* 0x002fca0000000100 */
[----:B------:R-:W-:Y:S01]  /*0270*/  @P0 LOP3.LUT R5, R7, 0x80000000, R4, 0xf8, !PT ;  /* 0x8000000007050812 */ /* 0x000fe200078ef804 */
[----:B------:R-:W-:Y:S01]  /*0280*/  FMUL R4, R3, 0.5 ;  /* 0x3f00000003047820 */ /* 0x000fe20000400000 */
[----:B------:R-:W-:-:S03]  /*0290*/  LEA R2, P0, R0, UR6, 0x2 ;  /* 0x0000000600027c11 */ /* 0x000fc6000f8010ff */
[----:B------:R-:W-:Y:S01]  /*02a0*/  FADD R7, R5, 1 ;  /* 0x3f80000005077421 */ /* 0x000fe20000000000 */
[----:B------:R-:W-:-:S03]  /*02b0*/  LEA.HI.X R3, R0, UR7, R9, 0x2, P0 ;  /* 0x0000000700037c11 */ /* 0x000fc600080f1409 */
[----:B------:R-:W-:-:S05]  /*02c0*/  FMUL R7, R4, R7 ;  /* 0x0000000704077220 */ /* 0x000fca0000400000 */
[----:B------:R-:W-:Y:S01]  /*02d0*/  STG.E desc[UR4][R2.64], R7 ;  /* 0x0000000702007986 */ /* 0x000fe2000c101904 */
[----:B------:R-:W-:Y:S05]  /*02e0*/  EXIT ;  /* 0x000000000000794d */ /* 0x000fea0003800000 */
.L_x_0:
[----:B------:R-:W-:-:S00]  /*02f0*/  BRA `(.L_x_0) ;  /* 0xfffffffc00fc7947 */ /* 0x000fc0000383ffff */
[----:B------:R-:W-:-:S00]  /*0300*/  NOP ;  /* 0x0000000000007918 */ /* 0x000fc00000000000 */
[----:B------:R-:W-:-:S00]  /*0310*/  NOP ;  /* 0x0000000000007918 */ /* 0x000fc00000000000 */
[----:B------:R-:W-:-:S00]  /*0320*/  NOP ;  /* 0x0000000000007918 */ /* 0x000fc00000000000 */
[----:B------:R-:W-:-:S00]  /*0330*/  NOP ;  /* 0x0000000000007918 */ /* 0x000fc00000000000 */
[----:B------:R-:W-:-:S00]  /*0340*/  NOP ;  /* 0x0000000000007918 */ /* 0x000fc00000000000 */
[----:B------:R-:W-:-:S00]  /*0350*/  NOP ;  /* 0x0000000000007918 */ /* 0x000fc00000000000 */
[----:B------:R-:W-:-:S00]  /*0360*/  NOP ;  /* 0x0000000000007918 */ /* 0x000fc00000000000 */
[----:B------:R-:W-:-:S00]  /*0370*/  NOP ;  /* 0x0000000000007918 */ /* 0x000fc00000000000 */
.L_x_1:


//--------------------- .nv.global.init           --------------------------
	.section	.nv.global.init,"aw",@progbits
.nv.global.init:
	.type		_$_str,@object
	.size		_$_str,(.L_0 - _$_str)
_$_str:
        /*0000*/ 	.byte	0x5f, 0x5f, 0x43, 0x55, 0x44, 0x41, 0x5f, 0x46, 0x54, 0x5a, 0x00
.L_0:


//--------------------- .nv.constant0.triton_poi_fused_gelu_8 --------------------------
	.section	.nv.constant0.triton_poi_fused_gelu_8,"a",@progbits
	.sectionflags	@""
	.align	4
.nv.constant0.triton_poi_fused_gelu_8:
	.zero		548
